//
// Generated by NVIDIA NVVM Compiler
//
// Compiler Build ID: CL-36424714
// Cuda compilation tools, release 13.0, V13.0.88
// Based on NVVM 20.0.0
//

.version 9.0
.target sm_100
.address_size 64

	// .globl	_Z22sharedMemoryTestKernelv
.extern .func  (.param .b32 func_retval0) vprintf
(
	.param .b64 vprintf_param_0,
	.param .b64 vprintf_param_1
)
;
// _ZZ22sharedMemoryTestKernelvE9sharedVal has been demoted
.global .align 1 .b8 $str[52] = {66, 108, 111, 99, 107, 32, 73, 68, 58, 32, 37, 100, 44, 32, 84, 104, 114, 101, 97, 100, 32, 73, 68, 58, 32, 37, 100, 32, 45, 45, 32, 115, 101, 101, 115, 32, 115, 104, 97, 114, 101, 100, 86, 97, 108, 32, 61, 32, 37, 100, 10};
.global .align 1 .b8 $str$1[87] = {65, 102, 116, 101, 114, 32, 98, 108, 111, 99, 107, 32, 48, 32, 109, 111, 100, 105, 102, 105, 99, 97, 116, 105, 111, 110, 32, 97, 116, 116, 101, 109, 112, 58, 32, 66, 108, 111, 99, 107, 32, 73, 68, 58, 32, 37, 100, 44, 32, 84, 104, 114, 101, 97, 100, 32, 73, 68, 58, 32, 37, 100, 32, 45, 45, 32, 115, 101, 101, 115, 32, 115, 104, 97, 114, 101, 100, 86, 97, 108, 32, 61, 32, 37, 100, 10};

.visible .entry _Z22sharedMemoryTestKernelv()
{
	.local .align 8 .b8 	__local_depot0[16];
	.reg .b64 	%SP;
	.reg .b64 	%SPL;
	.reg .pred 	%p<4>;
	.reg .b32 	%r<14>;
	.reg .b64 	%rd<9>;
	// demoted variable
	.shared .align 4 .u32 _ZZ22sharedMemoryTestKernelvE9sharedVal;
	mov.u64 	%SPL, __local_depot0;
	cvta.local.u64 	%SP, %SPL;
	add.u64 	%rd2, %SP, 0;
	add.u64 	%rd1, %SPL, 0;
	mov.u32 	%r1, %tid.x;
	setp.ne.s32 	%p1, %r1, 0;
	@%p1 bra 	$L__BB0_2;
	mov.u32 	%r3, %ctaid.x;
	mul.lo.s32 	%r4, %r3, 100;
	st.shared.u32 	[_ZZ22sharedMemoryTestKernelvE9sharedVal], %r4;
$L__BB0_2:
	bar.sync 	0;
	mov.u32 	%r2, %ctaid.x;
	ld.shared.u32 	%r5, [_ZZ22sharedMemoryTestKernelvE9sharedVal];
	st.local.v2.u32 	[%rd1], {%r2, %r1};
	st.local.u32 	[%rd1+8], %r5;
	mov.u64 	%rd3, $str;
	cvta.global.u64 	%rd4, %rd3;
	{ // callseq 0, 0
	.param .b64 param0;
	st.param.b64 	[param0], %rd4;
	.param .b64 param1;
	st.param.b64 	[param1], %rd2;
	.param .b32 retval0;
	call.uni (retval0), 
	vprintf, 
	(
	param0, 
	param1
	);
	ld.param.b32 	%r6, [retval0];
	} // callseq 0
	bar.sync 	0;
	or.b32  	%r8, %r2, %r1;
	setp.ne.s32 	%p2, %r8, 0;
	@%p2 bra 	$L__BB0_4;
	mov.b32 	%r9, 777;
	st.shared.u32 	[_ZZ22sharedMemoryTestKernelvE9sharedVal], %r9;
$L__BB0_4:
	bar.sync 	0;
	setp.ne.s32 	%p3, %r2, 1;
	@%p3 bra 	$L__BB0_6;
	ld.shared.u32 	%r10, [_ZZ22sharedMemoryTestKernelvE9sharedVal];
	mov.b32 	%r11, 1;
	st.local.v2.u32 	[%rd1], {%r11, %r1};
	st.local.u32 	[%rd1+8], %r10;
	mov.u64 	%rd6, $str$1;
	cvta.global.u64 	%rd7, %rd6;
	{ // callseq 1, 0
	.param .b64 param0;
	st.param.b64 	[param0], %rd7;
	.param .b64 param1;
	st.param.b64 	[param1], %rd2;
	.param .b32 retval0;
	call.uni (retval0), 
	vprintf, 
	(
	param0, 
	param1
	);
	ld.param.b32 	%r12, [retval0];
	} // callseq 1
$L__BB0_6:
	ret;

}


// ===== COMPILED SASS (sm_100) =====

	.target	sm_100

	.elftype	@"ET_EXEC"


//--------------------- .note.nv.tkinfo           --------------------------
	.section	.note.nv.tkinfo,"",@"SHT_NOTE"
	.sectionflags	@"SHF_NOTE_NV_TKINFO"
	.tkinfo
        /*0018*/ 	.word	0x00000002
        /*0030*/ 	.string	""
        /*0030*/ 	.string	"ptxas"
        /*0030*/ 	.string	"Cuda compilation tools, release 13.0, V13.0.88"
        /*0030*/ 	.string	"Build cuda_13.0.r13.0/compiler.36424714_0"
        /*0030*/ 	.string	"-arch sm_100 -m 64 "



//--------------------- .note.nv.cuinfo           --------------------------
	.section	.note.nv.cuinfo,"",@"SHT_NOTE"
	.sectionflags	@"SHF_NOTE_NV_CUINFO"
        /*0018*/ 	.short	0x0002
        /*001a*/ 	.short	0x0064
        /*001c*/ 	.short	0x0082
	.zero		2


//--------------------- .nv.info                  --------------------------
	.section	.nv.info,"",@"SHT_CUDA_INFO"
	.align	4


	//----- nvinfo : EIATTR_REGCOUNT
	.align		4
        /*0000*/ 	.byte	0x04, 0x2f
        /*0002*/ 	.short	(.L_3 - .L_2)
	.align		4
.L_2:
        /*0004*/ 	.word	index@(_Z22sharedMemoryTestKernelv)
        /*0008*/ 	.word	0x00000018


	//----- nvinfo : EIATTR_FRAME_SIZE
	.align		4
.L_3:
        /*000c*/ 	.byte	0x04, 0x11
        /*000e*/ 	.short	(.L_5 - .L_4)
	.align		4
.L_4:
        /*0010*/ 	.word	index@(_Z22sharedMemoryTestKernelv)
        /*0014*/ 	.word	0x00000010


	//----- nvinfo : EIATTR_MIN_STACK_SIZE
	.align		4
.L_5:
        /*0018*/ 	.byte	0x04, 0x12
        /*001a*/ 	.short	(.L_7 - .L_6)
	.align		4
.L_6:
        /*001c*/ 	.word	index@(_Z22sharedMemoryTestKernelv)
        /*0020*/ 	.word	0x00000010
.L_7:


//--------------------- .nv.compat                --------------------------
	.section	.nv.compat,"",@"SHT_CUDA_COMPAT_INFO"
	.align	4
        /*0000*/ 	.byte	0x02, 0x09, 0x00, 0x00, 0x02, 0x02, 0x01, 0x00, 0x02, 0x05, 0x05, 0x00, 0x03, 0x07, 0x01, 0x01
        /*0010*/ 	.byte	0x02, 0x03, 0x00, 0x00, 0x02, 0x06, 0x01, 0x00, 0x04, 0x0b, 0x08, 0x00, 0x09, 0x00, 0x00, 0x00
        /*0020*/ 	.byte	0x00, 0x00, 0x00, 0x00


//--------------------- .nv.info._Z22sharedMemoryTestKernelv --------------------------
	.section	.nv.info._Z22sharedMemoryTestKernelv,"",@"SHT_CUDA_INFO"
	.sectionflags	@""
	.align	4


	//----- nvinfo : EIATTR_CUDA_API_VERSION
	.align		4
        /*0000*/ 	.byte	0x04, 0x37
        /*0002*/ 	.short	(.L_9 - .L_8)
.L_8:
        /*0004*/ 	.word	0x00000082


	//----- nvinfo : EIATTR_SPARSE_MMA_MASK
	.align		4
.L_9:
        /*0008*/ 	.byte	0x03, 0x50
        /*000a*/ 	.short	0x0000


	//----- nvinfo : EIATTR_MAXREG_COUNT
	.align		4
        /*000c*/ 	.byte	0x03, 0x1b
        /*000e*/ 	.short	0x00ff


	//----- nvinfo : EIATTR_NUM_BARRIERS
	.align		4
        /*0010*/ 	.byte	0x02, 0x4c
        /*0012*/ 	.byte	0x01
	.zero		1


	//----- nvinfo : EIATTR_EXTERNS
	.align		4
        /*0014*/ 	.byte	0x04, 0x0f
        /*0016*/ 	.short	(.L_11 - .L_10)


	//   ....[0]....
	.align		4
.L_10:
        /*0018*/ 	.word	index@(vprintf)


	//----- nvinfo : EIATTR_MERCURY_ISA_VERSION
	.align		4
.L_11:
        /*001c*/ 	.byte	0x03, 0x5f
        /*001e*/ 	.short	0x0101


	//----- nvinfo : EIATTR_VRC_CTA_INIT_COUNT
	.align		4
        /*0020*/ 	.byte	0x02, 0x4a
	.zero		1
	.zero		1


	//----- nvinfo : EIATTR_SYSCALL_OFFSETS
	.align		4
        /*0024*/ 	.byte	0x04, 0x46
        /*0026*/ 	.short	(.L_13 - .L_12)


	//   ....[0]....
.L_12:
        /*0028*/ 	.word	0x000001a0


	//   ....[1]....
        /*002c*/ 	.word	0x00000350


	//----- nvinfo : EIATTR_EXIT_INSTR_OFFSETS
	.align		4
.L_13:
        /*0030*/ 	.byte	0x04, 0x1c
        /*0032*/ 	.short	(.L_15 - .L_14)


	//   ....[0]....
.L_14:
        /*0034*/ 	.word	0x00000250


	//   ....[1]....
        /*0038*/ 	.word	0x00000360


	//----- nvinfo : EIATTR_SW_WAR
	.align		4
.L_15:
        /*003c*/ 	.byte	0x04, 0x36
        /*003e*/ 	.short	(.L_17 - .L_16)
.L_16:
        /*0040*/ 	.word	0x00000008
.L_17:


//--------------------- .nv.callgraph             --------------------------
	.section	.nv.callgraph,"",@"SHT_CUDA_CALLGRAPH"
	.align	4
	.sectionentsize	8
	.align		4
        /*0000*/ 	.word	0x00000000
	.align		4
        /*0004*/ 	.word	0xffffffff
	.align		4
        /*0008*/ 	.word	index@(_Z22sharedMemoryTestKernelv)
	.align		4
        /*000c*/ 	.word	index@(vprintf)
	.align		4
        /*0010*/ 	.word	0x00000000
	.align		4
        /*0014*/ 	.word	0xfffffffe
	.align		4
        /*0018*/ 	.word	0x00000000
	.align		4
        /*001c*/ 	.word	0xfffffffd
	.align		4
        /*0020*/ 	.word	0x00000000
	.align		4
        /*0024*/ 	.word	0xfffffffc


//--------------------- .nv.constant4             --------------------------
	.section	.nv.constant4,"a",@progbits
	.align	8
	.align		8
.nv.constant4:
        /*0000*/ 	.dword	vprintf
	.align		8
        /*0008*/ 	.dword	$str
	.align		8
        /*0010*/ 	.dword	$str$1


//--------------------- .text._Z22sharedMemoryTestKernelv --------------------------
	.section	.text._Z22sharedMemoryTestKernelv,"ax",@progbits
	.align	128
        .global         _Z22sharedMemoryTestKernelv
        .type           _Z22sharedMemoryTestKernelv,@function
        .size           _Z22sharedMemoryTestKernelv,(.L_x_3 - _Z22sharedMemoryTestKernelv)
        .other          _Z22sharedMemoryTestKernelv,@"STO_CUDA_ENTRY STV_DEFAULT"
_Z22sharedMemoryTestKernelv:
.text._Z22sharedMemoryTestKernelv:
[----:B------:R-:W0:Y:S01]  /*0000*/  LDC R1, c[0x0][0x37c] ;  /* 0x0000df00ff017b82 */ /* 0x000e220000000800 */
[----:B------:R-:W1:Y:S07]  /*0010*/  S2R R17, SR_TID.X ;  /* 0x0000000000117919 */ /* 0x000e6e0000002100 */
[----:B------:R-:W2:Y:S01]  /*0020*/  S2UR UR5, SR_CgaCtaId ;  /* 0x00000000000579c3 */ /* 0x000ea20000008800 */
[----:B------:R-:W-:Y:S01]  /*0030*/  UMOV UR4, 0x400 ;  /* 0x0000040000047882 */ /* 0x000fe20000000000 */
[----:B0-----:R-:W-:Y:S01]  /*0040*/  VIADD R1, R1, 0xfffffff0 ;  /* 0xfffffff001017836 */ /* 0x001fe20000000000 */
[----:B------:R-:W0:Y:S01]  /*0050*/  S2R R16, SR_CTAID.X ;  /* 0x0000000000107919 */ /* 0x000e220000002500 */
[----:B------:R-:W-:Y:S01]  /*0060*/  MOV R3, 0x0 ;  /* 0x0000000000037802 */ /* 0x000fe20000000f00 */
[----:B------:R-:W3:Y:S03]  /*0070*/  LDCU.64 UR6, c[0x4][0x8] ;  /* 0x01000100ff0677ac */ /* 0x000ee60008000a00 */
[----:B------:R4:W5:Y:S01]  /*0080*/  LDC.64 R8, c[0x4][R3] ;  /* 0x0100000003087b82 */ /* 0x0009620000000a00 */
[----:B---3--:R-:W-:Y:S01]  /*0090*/  IMAD.U32 R4, RZ, RZ, UR6 ;  /* 0x00000006ff047e24 */ /* 0x008fe2000f8e00ff */
[----:B--2---:R-:W-:Y:S01]  /*00a0*/  ULEA UR4, UR5, UR4, 0x18 ;  /* 0x0000000405047291 */ /* 0x004fe2000f8ec0ff */
[----:B------:R-:W-:Y:S01]  /*00b0*/  IMAD.U32 R5, RZ, RZ, UR7 ;  /* 0x00000007ff057e24 */ /* 0x000fe2000f8e00ff */
[----:B------:R-:W2:Y:S01]  /*00c0*/  LDCU UR5, c[0x0][0x2fc] ;  /* 0x00005f80ff0577ac */ /* 0x000ea20008000800 */
[----:B-1----:R-:W-:Y:S01]  /*00d0*/  ISETP.NE.AND P0, PT, R17, RZ, PT ;  /* 0x000000ff1100720c */ /* 0x002fe20003f05270 */
[----:B0-----:R-:W-:-:S12]  /*00e0*/  STL.64 [R1], R16 ;  /* 0x0000001001007387 */ /* 0x001fd80000100a00 */
[----:B------:R-:W-:-:S05]  /*00f0*/  @!P0 IMAD R2, R16, 0x64, RZ ;  /* 0x0000006410028824 */ /* 0x000fca00078e02ff */
[----:B------:R2:W-:Y:S01]  /*0100*/  @!P0 STS [UR4], R2 ;  /* 0x00000002ff008988 */ /* 0x0005e20008000804 */
[----:B------:R-:W-:Y:S06]  /*0110*/  BAR.SYNC.DEFER_BLOCKING 0x0 ;  /* 0x0000000000007b1d */ /* 0x000fec0000010000 */
[----:B------:R-:W0:Y:S01]  /*0120*/  LDS R0, [UR4] ;  /* 0x00000004ff007984 */ /* 0x000e220008000800 */
[----:B------:R-:W1:Y:S02]  /*0130*/  LDCU UR4, c[0x0][0x2f8] ;  /* 0x00005f00ff0477ac */ /* 0x000e640008000800 */
[----:B-1----:R-:W-:-:S04]  /*0140*/  IADD3 R18, P0, PT, R1, UR4, RZ ;  /* 0x0000000401127c10 */ /* 0x002fc8000ff1e0ff */
[----:B------:R-:W-:Y:S01]  /*0150*/  MOV R6, R18 ;  /* 0x0000001200067202 */ /* 0x000fe20000000f00 */
[----:B--2---:R-:W-:-:S04]  /*0160*/  IMAD.X R2, RZ, RZ, UR5, P0 ;  /* 0x00000005ff027e24 */ /* 0x004fc800080e06ff */
[----:B------:R-:W-:Y:S01]  /*0170*/  IMAD.MOV.U32 R7, RZ, RZ, R2 ;  /* 0x000000ffff077224 */ /* 0x000fe200078e0002 */
[----:B0----5:R4:W-:Y:S06]  /*0180*/  STL [R1+0x8], R0 ;  /* 0x0000080001007387 */ /* 0x0219ec0000100800 */
[----:B------:R-:W-:-:S07]  /*0190*/  LEPC R20, `(.L_x_0) ;  /* 0x000000001014794e */ /* 0x000fce0000000000 */
[----:B----4-:R-:W-:Y:S05]  /*01a0*/  CALL.ABS.NOINC R8 ;  /* 0x0000000008007343 */ /* 0x010fea0003c00000 */
.L_x_0:
[C---:B------:R-:W-:Y:S01]  /*01b0*/  LOP3.LUT P0, RZ, R16.reuse, R17, RZ, 0xfc, !PT ;  /* 0x0000001110ff7212 */ /* 0x040fe2000780fcff */
[----:B------:R-:W-:Y:S05]  /*01c0*/  WARPSYNC.ALL ;  /* 0x0000000000007948 */ /* 0x000fea0003800000 */
[----:B------:R-:W-:Y:S01]  /*01d0*/  BAR.SYNC.DEFER_BLOCKING 0x0 ;  /* 0x0000000000007b1d */ /* 0x000fe20000010000 */
[----:B------:R-:W-:-:S06]  /*01e0*/  ISETP.NE.AND P1, PT, R16, 0x1, PT ;  /* 0x000000011000780c */ /* 0x000fcc0003f25270 */
[----:B------:R-:W-:Y:S01]  /*01f0*/  @!P0 MOV R3, 0x400 ;  /* 0x0000040000038802 */ /* 0x000fe20000000f00 */
[----:B------:R-:W0:Y:S01]  /*0200*/  @!P0 S2R R4, SR_CgaCtaId ;  /* 0x0000000000048919 */ /* 0x000e220000008800 */
[----:B------:R-:W-:Y:S02]  /*0210*/  @!P0 IMAD.MOV.U32 R0, RZ, RZ, 0x309 ;  /* 0x00000309ff008424 */ /* 0x000fe400078e00ff */
[----:B0-----:R-:W-:-:S05]  /*0220*/  @!P0 LEA R3, R4, R3, 0x18 ;  /* 0x0000000304038211 */ /* 0x001fca00078ec0ff */
[----:B------:R0:W-:Y:S01]  /*0230*/  @!P0 STS [R3], R0 ;  /* 0x0000000003008388 */ /* 0x0001e20000000800 */
[----:B------:R-:W-:Y:S06]  /*0240*/  BAR.SYNC.DEFER_BLOCKING 0x0 ;  /* 0x0000000000007b1d */ /* 0x000fec0000010000 */
[----:B------:R-:W-:Y:S05]  /*0250*/  @P1 EXIT ;  /* 0x000000000000194d */ /* 0x000fea0003800000 */
[----:B------:R-:W1:Y:S01]  /*0260*/  S2UR UR5, SR_CgaCtaId ;  /* 0x00000000000579c3 */ /* 0x000e620000008800 */
[----:B------:R-:W-:Y:S01]  /*0270*/  UMOV UR4, 0x400 ;  /* 0x0000040000047882 */ /* 0x000fe20000000000 */
[----:B------:R-:W-:Y:S01]  /*0280*/  HFMA2 R16, -RZ, RZ, 0, 5.9604644775390625e-08 ;  /* 0x00000001ff107431 */ /* 0x000fe200000001ff */
[----:B0-----:R-:W-:Y:S01]  /*0290*/  MOV R3, 0x0 ;  /* 0x0000000000037802 */ /* 0x001fe20000000f00 */
[----:B------:R-:W-:Y:S01]  /*02a0*/  IMAD.MOV.U32 R7, RZ, RZ, R2 ;  /* 0x000000ffff077224 */ /* 0x000fe200078e0002 */
[----:B------:R-:W-:-:S03]  /*02b0*/  MOV R6, R18 ;  /* 0x0000001200067202 */ /* 0x000fc60000000f00 */
[----:B------:R0:W2:Y:S01]  /*02c0*/  LDC.64 R8, c[0x4][R3] ;  /* 0x0100000003087b82 */ /* 0x0000a20000000a00 */
[----:B------:R-:W-:Y:S01]  /*02d0*/  STL.64 [R1], R16 ;  /* 0x0000001001007387 */ /* 0x000fe20000100a00 */
[----:B-1----:R-:W-:-:S09]  /*02e0*/  ULEA UR4, UR5, UR4, 0x18 ;  /* 0x0000000405047291 */ /* 0x002fd2000f8ec0ff */
[----:B------:R-:W1:Y:S02]  /*02f0*/  LDS R0, [UR4] ;  /* 0x00000004ff007984 */ /* 0x000e640008000800 */
[----:B------:R-:W3:Y:S02]  /*0300*/  LDCU.64 UR4, c[0x4][0x10] ;  /* 0x01000200ff0477ac */ /* 0x000ee40008000a00 */
[----:B---3--:R-:W-:Y:S02]  /*0310*/  IMAD.U32 R4, RZ, RZ, UR4 ;  /* 0x00000004ff047e24 */ /* 0x008fe4000f8e00ff */
[----:B------:R-:W-:Y:S01]  /*0320*/  IMAD.U32 R5, RZ, RZ, UR5 ;  /* 0x00000005ff057e24 */ /* 0x000fe2000f8e00ff */
[----:B-12---:R0:W-:Y:S06]  /*0330*/  STL [R1+0x8], R0 ;  /* 0x0000080001007387 */ /* 0x0061ec0000100800 */
[----:B------:R-:W-:-:S07]  /*0340*/  LEPC R20, `(.L_x_1) ;  /* 0x000000001014794e */ /* 0x000fce0000000000 */
[----:B0-----:R-:W-:Y:S05]  /*0350*/  CALL.ABS.NOINC R8 ;  /* 0x0000000008007343 */ /* 0x001fea0003c00000 */
.L_x_1:
[----:B------:R-:W-:Y:S05]  /*0360*/  EXIT ;  /* 0x000000000000794d */ /* 0x000fea0003800000 */
.L_x_2:
[----:B------:R-:W-:-:S00]  /*0370*/  BRA `(.L_x_2) ;  /* 0xfffffffc00fc7947 */ /* 0x000fc0000383ffff */
[----:B------:R-:W-:-:S00]  /*0380*/  NOP ;  /* 0x0000000000007918 */ /* 0x000fc00000000000 */
[----:B------:R-:W-:-:S00]  /*0390*/  NOP ;  /* 0x0000000000007918 */ /* 0x000fc00000000000 */
[----:B------:R-:W-:-:S00]  /*03a0*/  NOP ;  /* 0x0000000000007918 */ /* 0x000fc00000000000 */
[----:B------:R-:W-:-:S00]  /*03b0*/  NOP ;  /* 0x0000000000007918 */ /* 0x000fc00000000000 */
[----:B------:R-:W-:-:S00]  /*03c0*/  NOP ;  /* 0x0000000000007918 */ /* 0x000fc00000000000 */
[----:B------:R-:W-:-:S00]  /*03d0*/  NOP ;  /* 0x0000000000007918 */ /* 0x000fc00000000000 */
[----:B------:R-:W-:-:S00]  /*03e0*/  NOP ;  /* 0x0000000000007918 */ /* 0x000fc00000000000 */
[----:B------:R-:W-:-:S00]  /*03f0*/  NOP ;  /* 0x0000000000007918 */ /* 0x000fc00000000000 */
.L_x_3:


//--------------------- .nv.global.init           --------------------------
	.section	.nv.global.init,"aw",@progbits
.nv.global.init:
	.type		$str,@object
	.size		$str,($str$1 - $str)
$str:
        /*0000*/ 	.byte	0x42, 0x6c, 0x6f, 0x63, 0x6b, 0x20, 0x49, 0x44, 0x3a, 0x20, 0x25, 0x64, 0x2c, 0x20, 0x54, 0x68
        /*0010*/ 	.byte	0x72, 0x65, 0x61, 0x64, 0x20, 0x49, 0x44, 0x3a, 0x20, 0x25, 0x64, 0x20, 0x2d, 0x2d, 0x20, 0x73
        /*0020*/ 	.byte	0x65, 0x65, 0x73, 0x20, 0x73, 0x68, 0x61, 0x72, 0x65, 0x64, 0x56, 0x61, 0x6c, 0x20, 0x3d, 0x20
        /*0030*/ 	.byte	0x25, 0x64, 0x0a, 0x00
	.type		$str$1,@object
	.size		$str$1,(.L_1 - $str$1)
$str$1:
        /*0034*/ 	.byte	0x41, 0x66, 0x74, 0x65, 0x72, 0x20, 0x62, 0x6c, 0x6f, 0x63, 0x6b, 0x20, 0x30, 0x20, 0x6d, 0x6f
        /*0044*/ 	.byte	0x64, 0x69, 0x66, 0x69, 0x63, 0x61, 0x74, 0x69, 0x6f, 0x6e, 0x20, 0x61, 0x74, 0x74, 0x65, 0x6d
        /*0054*/ 	.byte	0x70, 0x3a, 0x20, 0x42, 0x6c, 0x6f, 0x63, 0x6b, 0x20, 0x49, 0x44, 0x3a, 0x20, 0x25, 0x64, 0x2c
        /*0064*/ 	.byte	0x20, 0x54, 0x68, 0x72, 0x65, 0x61, 0x64, 0x20, 0x49, 0x44, 0x3a, 0x20, 0x25, 0x64, 0x20, 0x2d
        /*0074*/ 	.byte	0x2d, 0x20, 0x73, 0x65, 0x65, 0x73, 0x20, 0x73, 0x68, 0x61, 0x72, 0x65, 0x64, 0x56, 0x61, 0x6c
        /*0084*/ 	.byte	0x20, 0x3d, 0x20, 0x25, 0x64, 0x0a, 0x00
.L_1:


//--------------------- .nv.shared._Z22sharedMemoryTestKernelv --------------------------
	.section	.nv.shared._Z22sharedMemoryTestKernelv,"aw",@nobits
	.sectionflags	@""
	.align	4
.nv.shared._Z22sharedMemoryTestKernelv:
	.zero		1028


//--------------------- .nv.shared.reserved.0     --------------------------
	.section	.nv.shared.reserved.0,"aw",@nobits
	.weak		__nv_reservedSMEM_offset_0_alias
	.size		__nv_reservedSMEM_offset_0_alias, 0, 64
	.other		__nv_reservedSMEM_offset_0_alias,@"STO_CUDA_RESERVED_SHARED STV_DEFAULT"
__nv_reservedSMEM_offset_0_alias:
	.zero		0
	.zero		64


//--------------------- .nv.constant0._Z22sharedMemoryTestKernelv --------------------------
	.section	.nv.constant0._Z22sharedMemoryTestKernelv,"a",@progbits
	.sectionflags	@""
	.align	4
.nv.constant0._Z22sharedMemoryTestKernelv:
	.zero		896


//--------------------- SYMBOLS --------------------------

	.type		.nv.reservedSmem.offset0,@object
	.size		.nv.reservedSmem.offset0,0x4
	.type		.nv.reservedSmem.cap,@object
	.size		.nv.reservedSmem.cap,0x4
	.type		vprintf,@function
